	.headerflags	@"EF_CUDA_TEXMODE_UNIFIED EF_CUDA_64BIT_ADDRESS EF_CUDA_ACCELERATORS EF_CUDA_SM90 EF_CUDA_VIRTUAL_SM(EF_CUDA_SM90)"
	.elftype	@"ET_EXEC"


//--------------------- .nv.info                  --------------------------
	.section	.nv.info,"",@"SHT_CUDA_INFO"
	.align	4


	//----- nvinfo : EIATTR_REGCOUNT
	.align		4
        /*0000*/ 	.byte	0x04, 0x2f
        /*0002*/ 	.short	(.L_3 - .L_2)
	.align		4
.L_2:
        /*0004*/ 	.word	index@(triton_poi_fused__native_batch_norm_legit_no_training_add_native_batch_norm_backward_relu_11)
        /*0008*/ 	.word	0x00000016


	//----- nvinfo : EIATTR_MIN_STACK_SIZE
	.align		4
.L_3:
        /*000c*/ 	.byte	0x04, 0x12
        /*000e*/ 	.short	(.L_5 - .L_4)
	.align		4
.L_4:
        /*0010*/ 	.word	index@(triton_poi_fused__native_batch_norm_legit_no_training_add_native_batch_norm_backward_relu_11)
        /*0014*/ 	.word	0x00000000


	//----- nvinfo : EIATTR_FRAME_SIZE
	.align		4
.L_5:
        /*0018*/ 	.byte	0x04, 0x11
        /*001a*/ 	.short	(.L_7 - .L_6)
	.align		4
.L_6:
        /*001c*/ 	.word	index@(triton_poi_fused__native_batch_norm_legit_no_training_add_native_batch_norm_backward_relu_11)
        /*0020*/ 	.word	0x00000000


	//----- nvinfo : EIATTR_MIN_STACK_SIZE
	.align		4
.L_7:
        /*0024*/ 	.byte	0x04, 0x12
        /*0026*/ 	.short	(.L_9 - .L_8)
	.align		4
.L_8:
        /*0028*/ 	.word	index@(triton_poi_fused__native_batch_norm_legit_no_training_add_native_batch_norm_backward_relu_11)
        /*002c*/ 	.word	0x00000000
.L_9:


//--------------------- .nv.info.triton_poi_fused__native_batch_norm_legit_no_training_add_native_batch_norm_backward_relu_11 --------------------------
	.section	.nv.info.triton_poi_fused__native_batch_norm_legit_no_training_add_native_batch_norm_backward_relu_11,"",@"SHT_CUDA_INFO"
	.sectionflags	@""
	.align	4


	//----- nvinfo : EIATTR_CUDA_API_VERSION
	.align		4
        /*0000*/ 	.byte	0x04, 0x37
        /*0002*/ 	.short	(.L_11 - .L_10)
.L_10:
        /*0004*/ 	.word	0x0000007c


	//----- nvinfo : EIATTR_KPARAM_INFO
	.align		4
.L_11:
        /*0008*/ 	.byte	0x04, 0x17
        /*000a*/ 	.short	(.L_13 - .L_12)
.L_12:
        /*000c*/ 	.word	0x00000000
        /*0010*/ 	.short	0x0009
        /*0012*/ 	.short	0x0048
        /*0014*/ 	.byte	0x00, 0xf0, 0x11, 0x00


	//----- nvinfo : EIATTR_KPARAM_INFO
	.align		4
.L_13:
        /*0018*/ 	.byte	0x04, 0x17
        /*001a*/ 	.short	(.L_15 - .L_14)
.L_14:
        /*001c*/ 	.word	0x00000000
        /*0020*/ 	.short	0x0008
        /*0022*/ 	.short	0x0040
        /*0024*/ 	.byte	0x00, 0xf4, 0x21, 0x00


	//----- nvinfo : EIATTR_KPARAM_INFO
	.align		4
.L_15:
        /*0028*/ 	.byte	0x04, 0x17
        /*002a*/ 	.short	(.L_17 - .L_16)
.L_16:
        /*002c*/ 	.word	0x00000000
        /*0030*/ 	.short	0x0007
        /*0032*/ 	.short	0x0038
        /*0034*/ 	.byte	0x00, 0xf4, 0x21, 0x00


	//----- nvinfo : EIATTR_KPARAM_INFO
	.align		4
.L_17:
        /*0038*/ 	.byte	0x04, 0x17
        /*003a*/ 	.short	(.L_19 - .L_18)
.L_18:
        /*003c*/ 	.word	0x00000000
        /*0040*/ 	.short	0x0006
        /*0042*/ 	.short	0x0030
        /*0044*/ 	.byte	0x00, 0xf4, 0x21, 0x00


	//----- nvinfo : EIATTR_KPARAM_INFO
	.align		4
.L_19:
        /*0048*/ 	.byte	0x04, 0x17
        /*004a*/ 	.short	(.L_21 - .L_20)
.L_20:
        /*004c*/ 	.word	0x00000000
        /*0050*/ 	.short	0x0005
        /*0052*/ 	.short	0x0028
        /*0054*/ 	.byte	0x00, 0xf4, 0x21, 0x00


	//----- nvinfo : EIATTR_KPARAM_INFO
	.align		4
.L_21:
        /*0058*/ 	.byte	0x04, 0x17
        /*005a*/ 	.short	(.L_23 - .L_22)
.L_22:
        /*005c*/ 	.word	0x00000000
        /*0060*/ 	.short	0x0004
        /*0062*/ 	.short	0x0020
        /*0064*/ 	.byte	0x00, 0xf4, 0x21, 0x00


	//----- nvinfo : EIATTR_KPARAM_INFO
	.align		4
.L_23:
        /*0068*/ 	.byte	0x04, 0x17
        /*006a*/ 	.short	(.L_25 - .L_24)
.L_24:
        /*006c*/ 	.word	0x00000000
        /*0070*/ 	.short	0x0003
        /*0072*/ 	.short	0x0018
        /*0074*/ 	.byte	0x00, 0xf4, 0x21, 0x00


	//----- nvinfo : EIATTR_KPARAM_INFO
	.align		4
.L_25:
        /*0078*/ 	.byte	0x04, 0x17
        /*007a*/ 	.short	(.L_27 - .L_26)
.L_26:
        /*007c*/ 	.word	0x00000000
        /*0080*/ 	.short	0x0002
        /*0082*/ 	.short	0x0010
        /*0084*/ 	.byte	0x00, 0xf4, 0x21, 0x00


	//----- nvinfo : EIATTR_KPARAM_INFO
	.align		4
.L_27:
        /*0088*/ 	.byte	0x04, 0x17
        /*008a*/ 	.short	(.L_29 - .L_28)
.L_28:
        /*008c*/ 	.word	0x00000000
        /*0090*/ 	.short	0x0001
        /*0092*/ 	.short	0x0008
        /*0094*/ 	.byte	0x00, 0xf4, 0x21, 0x00


	//----- nvinfo : EIATTR_KPARAM_INFO
	.align		4
.L_29:
        /*0098*/ 	.byte	0x04, 0x17
        /*009a*/ 	.short	(.L_31 - .L_30)
.L_30:
        /*009c*/ 	.word	0x00000000
        /*00a0*/ 	.short	0x0000
        /*00a2*/ 	.short	0x0000
        /*00a4*/ 	.byte	0x00, 0xf4, 0x21, 0x00


	//----- nvinfo : EIATTR_SPARSE_MMA_MASK
	.align		4
.L_31:
        /*00a8*/ 	.byte	0x03, 0x50
        /*00aa*/ 	.short	0x0000


	//----- nvinfo : EIATTR_MAXREG_COUNT
	.align		4
        /*00ac*/ 	.byte	0x03, 0x1b
        /*00ae*/ 	.short	0x00ff


	//----- nvinfo : EIATTR_EXIT_INSTR_OFFSETS
	.align		4
        /*00b0*/ 	.byte	0x04, 0x1c
        /*00b2*/ 	.short	(.L_33 - .L_32)


	//   ....[0]....
.L_32:
        /*00b4*/ 	.word	0x00000490


	//----- nvinfo : EIATTR_REQNTID
	.align		4
.L_33:
        /*00b8*/ 	.byte	0x04, 0x10
        /*00ba*/ 	.short	(.L_35 - .L_34)
.L_34:
        /*00bc*/ 	.word	0x00000100
        /*00c0*/ 	.word	0x00000001
        /*00c4*/ 	.word	0x00000001


	//----- nvinfo : EIATTR_CBANK_PARAM_SIZE
	.align		4
.L_35:
        /*00c8*/ 	.byte	0x03, 0x19
        /*00ca*/ 	.short	0x004c


	//----- nvinfo : EIATTR_PARAM_CBANK
	.align		4
        /*00cc*/ 	.byte	0x04, 0x0a
        /*00ce*/ 	.short	(.L_37 - .L_36)
	.align		4
.L_36:
        /*00d0*/ 	.word	index@(.nv.constant0.triton_poi_fused__native_batch_norm_legit_no_training_add_native_batch_norm_backward_relu_11)
        /*00d4*/ 	.short	0x0210
        /*00d6*/ 	.short	0x004c


	//----- nvinfo : EIATTR_SW_WAR
	.align		4
.L_37:
        /*00d8*/ 	.byte	0x04, 0x36
        /*00da*/ 	.short	(.L_39 - .L_38)
.L_38:
        /*00dc*/ 	.word	0x00000008
.L_39:


//--------------------- .nv.callgraph             --------------------------
	.section	.nv.callgraph,"",@"SHT_CUDA_CALLGRAPH"
	.align	4
	.sectionentsize	8
	.align		4
        /*0000*/ 	.word	0x00000000
	.align		4
        /*0004*/ 	.word	0xffffffff
	.align		4
        /*0008*/ 	.word	0x00000000
	.align		4
        /*000c*/ 	.word	0xfffffffe
	.align		4
        /*0010*/ 	.word	0x00000000
	.align		4
        /*0014*/ 	.word	0xfffffffd
	.align		4
        /*0018*/ 	.word	0x00000000
	.align		4
        /*001c*/ 	.word	0xfffffffc


//--------------------- .nv.constant4             --------------------------
	.section	.nv.constant4,"a",@progbits
	.align	8
	.align		8
.nv.constant4:
        /*0000*/ 	.dword	_$_str
	.align		8
        /*0008*/ 	.dword	_$_str_$_2


//--------------------- .text.triton_poi_fused__native_batch_norm_legit_no_training_add_native_batch_norm_backward_relu_11 --------------------------
	.section	.text.triton_poi_fused__native_batch_norm_legit_no_training_add_native_batch_norm_backward_relu_11,"ax",@progbits
	.align	128
        .global         triton_poi_fused__native_batch_norm_legit_no_training_add_native_batch_norm_backward_relu_11
        .type           triton_poi_fused__native_batch_norm_legit_no_training_add_native_batch_norm_backward_relu_11,@function
        .size           triton_poi_fused__native_batch_norm_legit_no_training_add_native_batch_norm_backward_relu_11,(.L_x_1 - triton_poi_fused__native_batch_norm_legit_no_training_add_native_batch_norm_backward_relu_11)
        .other          triton_poi_fused__native_batch_norm_legit_no_training_add_native_batch_norm_backward_relu_11,@"STO_CUDA_ENTRY STV_DEFAULT"
triton_poi_fused__native_batch_norm_legit_no_training_add_native_batch_norm_backward_relu_11:
.text.triton_poi_fused__native_batch_norm_legit_no_training_add_native_batch_norm_backward_relu_11:
[----:B------:R-:W-:Y:S01]  /*0000*/  LDC R1, c[0x0][0x28] ;  /* 0x00000a00ff017b82 */ /* 0x000fe20000000800 */
[----:B------:R-:W1:Y:S07]  /*0010*/  S2R R0, SR_TID.X ;  /* 0x0000000000007919 */ /* 0x000e6e0000002100 */
[----:B------:R-:W2:Y:S01]  /*0020*/  LDC.64 R2, c[0x0][0x230] ;  /* 0x00008c00ff027b82 */ /* 0x000ea20000000a00 */
[----:B------:R-:W-:Y:S01]  /*0030*/  ULDC.64 UR4, c[0x0][0x208] ;  /* 0x0000820000047ab9 */ /* 0x000fe20000000a00 */
[----:B------:R-:W3:Y:S06]  /*0040*/  S2R R5, SR_CTAID.X ;  /* 0x0000000000057919 */ /* 0x000eec0000002500 */
[----:B------:R-:W4:Y:S08]  /*0050*/  LDC.64 R8, c[0x0][0x218] ;  /* 0x00008600ff087b82 */ /* 0x000f300000000a00 */
[----:B------:R-:W5:Y:S08]  /*0060*/  LDC.64 R6, c[0x0][0x220] ;  /* 0x00008800ff067b82 */ /* 0x000f700000000a00 */
[----:B------:R-:W5:Y:S01]  /*0070*/  LDC.64 R14, c[0x0][0x228] ;  /* 0x00008a00ff0e7b82 */ /* 0x000f620000000a00 */
[----:B-1----:R-:W-:-:S07]  /*0080*/  SHF.L.U32 R0, R0, 0x1, RZ ;  /* 0x0000000100007819 */ /* 0x002fce00000006ff */
[----:B------:R-:W1:Y:S01]  /*0090*/  LDC.64 R12, c[0x0][0x240] ;  /* 0x00009000ff0c7b82 */ /* 0x000e620000000a00 */
[----:B------:R-:W-:-:S04]  /*00a0*/  LOP3.LUT R0, R0, 0x1fe, RZ, 0xc0, !PT ;  /* 0x000001fe00007812 */ /* 0x000fc800078ec0ff */
[----:B---3--:R-:W-:-:S03]  /*00b0*/  LEA R0, R5, R0, 0x9 ;  /* 0x0000000005007211 */ /* 0x008fc600078e48ff */
[----:B------:R-:W3:Y:S02]  /*00c0*/  LDC.64 R16, c[0x0][0x238] ;  /* 0x00008e00ff107b82 */ /* 0x000ee40000000a00 */
[----:B------:R-:W-:-:S05]  /*00d0*/  IMAD.HI R4, R0, 0x66666667, RZ ;  /* 0x6666666700047827 */ /* 0x000fca00078e02ff */
[----:B------:R-:W-:-:S04]  /*00e0*/  SHF.R.U32.HI R5, RZ, 0x1f, R4 ;  /* 0x0000001fff057819 */ /* 0x000fc80000011604 */
[----:B------:R-:W-:-:S05]  /*00f0*/  LEA.HI.SX32 R5, R4, R5, 0x1a ;  /* 0x0000000504057211 */ /* 0x000fca00078fd2ff */
[----:B------:R-:W-:Y:S02]  /*0100*/  IMAD R10, R5, -0xa0, R0 ;  /* 0xffffff60050a7824 */ /* 0x000fe400078e0200 */
[----:B------:R-:W3:Y:S02]  /*0110*/  LDC.64 R4, c[0x0][0x210] ;  /* 0x00008400ff047b82 */ /* 0x000ee40000000a00 */
[----:B--2---:R-:W-:-:S06]  /*0120*/  IMAD.WIDE R2, R10, 0x4, R2 ;  /* 0x000000040a027825 */ /* 0x004fcc00078e0202 */
[----:B------:R-:W2:Y:S01]  /*0130*/  LDG.E.EL.64 R2, desc[UR4][R2.64] ;  /* 0x0000000402027981 */ /* 0x000ea2000c2e1b00 */
[----:B----4-:R-:W-:-:S04]  /*0140*/  IMAD.WIDE R8, R0, 0x4, R8 ;  /* 0x0000000400087825 */ /* 0x010fc800078e0208 */
[----:B-----5:R-:W-:Y:S02]  /*0150*/  IMAD.WIDE R6, R0, 0x4, R6 ;  /* 0x0000000400067825 */ /* 0x020fe400078e0206 */
[----:B------:R-:W4:Y:S02]  /*0160*/  LDG.E.64 R8, desc[UR4][R8.64] ;  /* 0x0000000408087981 */ /* 0x000f24000c1e1b00 */
[C---:B0-----:R-:W-:Y:S02]  /*0170*/  IMAD.WIDE R14, R10.reuse, 0x4, R14 ;  /* 0x000000040a0e7825 */ /* 0x041fe400078e020e */
[----:B------:R-:W5:Y:S02]  /*0180*/  LDG.E.64 R6, desc[UR4][R6.64] ;  /* 0x0000000406067981 */ /* 0x000f64000c1e1b00 */
[----:B-1----:R-:W-:Y:S02]  /*0190*/  IMAD.WIDE R12, R10, 0x4, R12 ;  /* 0x000000040a0c7825 */ /* 0x002fe400078e020c */
[----:B------:R-:W4:Y:S02]  /*01a0*/  LDG.E.EL.64 R14, desc[UR4][R14.64] ;  /* 0x000000040e0e7981 */ /* 0x000f24000c2e1b00 */
[----:B---3--:R-:W-:-:S02]  /*01b0*/  IMAD.WIDE R4, R0, 0x4, R4 ;  /* 0x0000000400047825 */ /* 0x008fc400078e0204 */
[----:B------:R-:W3:Y:S04]  /*01c0*/  LDG.E.EL.64 R12, desc[UR4][R12.64] ;  /* 0x000000040c0c7981 */ /* 0x000ee8000c2e1b00 */
[----:B------:R-:W4:Y:S01]  /*01d0*/  LDG.E.64 R4, desc[UR4][R4.64] ;  /* 0x0000000404047981 */ /* 0x000f22000c1e1b00 */
[----:B------:R-:W-:-:S05]  /*01e0*/  IMAD.WIDE R16, R10, 0x4, R16 ;  /* 0x000000040a107825 */ /* 0x000fca00078e0210 */
[----:B------:R0:W3:Y:S02]  /*01f0*/  LDG.E.EL.64 R10, desc[UR4][R16.64] ;  /* 0x00000004100a7981 */ /* 0x0000e4000c2e1b00 */
[----:B0-----:R-:W-:Y:S01]  /*0200*/  HFMA2.MMA R17, -RZ, RZ, 1.625, 0 ;  /* 0x3e800000ff117435 */ /* 0x001fe200000001ff */
[----:B--2---:R-:W-:Y:S01]  /*0210*/  FADD R2, R2, 9.9999997473787516356e-06 ;  /* 0x3727c5ac02027421 */ /* 0x004fe20000000000 */
[----:B------:R-:W-:-:S03]  /*0220*/  FADD R3, R3, 9.9999997473787516356e-06 ;  /* 0x3727c5ac03037421 */ /* 0x000fc60000000000 */
[----:B------:R-:W0:Y:S08]  /*0230*/  MUFU.SQRT R18, R2 ;  /* 0x0000000200127308 */ /* 0x000e300000002000 */
[----:B------:R1:W2:Y:S01]  /*0240*/  MUFU.SQRT R19, R3 ;  /* 0x0000000300137308 */ /* 0x0002a20000002000 */
[C---:B0-----:R-:W-:Y:S02]  /*0250*/  FSETP.GT.AND P0, PT, R18.reuse, 8.50705917302346158658e+37, PT ;  /* 0x7e8000001200780b */ /* 0x041fe40003f04000 */
[----:B------:R-:W-:Y:S01]  /*0260*/  FSETP.GEU.AND P2, PT, R18, 1.175494350822287508e-38, PT ;  /* 0x008000001200780b */ /* 0x000fe20003f4e000 */
[----:B-1----:R-:W0:Y:S01]  /*0270*/  LDC.64 R2, c[0x0][0x248] ;  /* 0x00009200ff027b82 */ /* 0x002e220000000a00 */
[----:B--2---:R-:W-:-:S02]  /*0280*/  FSETP.GT.AND P1, PT, R19, 8.50705917302346158658e+37, PT ;  /* 0x7e8000001300780b */ /* 0x004fc40003f24000 */
[----:B------:R-:W-:-:S07]  /*0290*/  FSETP.GEU.AND P3, PT, R19, 1.175494350822287508e-38, PT ;  /* 0x008000001300780b */ /* 0x000fce0003f6e000 */
[----:B------:R-:W-:-:S04]  /*02a0*/  @P0 FMUL R18, R18, 0.25 ;  /* 0x3e80000012120820 */ /* 0x000fc80000400000 */
[----:B------:R-:W-:Y:S01]  /*02b0*/  @!P2 FMUL R18, R18, 16777216 ;  /* 0x4b8000001212a820 */ /* 0x000fe20000400000 */
[----:B------:R-:W-:-:S04]  /*02c0*/  @P1 FMUL R19, R19, 0.25 ;  /* 0x3e80000013131820 */ /* 0x000fc80000400000 */
[----:B------:R-:W-:Y:S01]  /*02d0*/  @!P3 FMUL R19, R19, 16777216 ;  /* 0x4b8000001313b820 */ /* 0x000fe20000400000 */
[----:B------:R-:W1:Y:S01]  /*02e0*/  MUFU.RCP R18, R18 ;  /* 0x0000001200127308 */ /* 0x000e620000001000 */
[----:B----4-:R-:W-:Y:S01]  /*02f0*/  FADD R16, R5, R9 ;  /* 0x0000000905107221 */ /* 0x010fe20000000000 */
[----:B------:R-:W-:-:S06]  /*0300*/  FADD R5, R4, R8 ;  /* 0x0000000804057221 */ /* 0x000fcc0000000000 */
[----:B------:R-:W2:Y:S01]  /*0310*/  MUFU.RCP R19, R19 ;  /* 0x0000001300137308 */ /* 0x000ea20000001000 */
[----:B------:R-:W-:Y:S01]  /*0320*/  FSEL R9, R17, 1, P0 ;  /* 0x3f80000011097808 */ /* 0x000fe20000000000 */
[----:B-----5:R-:W-:Y:S01]  /*0330*/  FADD R16, R7, R16 ;  /* 0x0000001007107221 */ /* 0x020fe20000000000 */
[----:B------:R-:W-:Y:S01]  /*0340*/  FSEL R8, R17, 1, P1 ;  /* 0x3f80000011087808 */ /* 0x000fe20000800000 */
[----:B------:R-:W-:Y:S02]  /*0350*/  FADD R7, R6, R5 ;  /* 0x0000000506077221 */ /* 0x000fe40000000000 */
[----:B------:R-:W4:Y:S01]  /*0360*/  LDC.64 R4, c[0x0][0x250] ;  /* 0x00009400ff047b82 */ /* 0x000f220000000a00 */
[----:B------:R-:W-:Y:S01]  /*0370*/  @!P2 FMUL R9, R9, 16777216 ;  /* 0x4b8000000909a820 */ /* 0x000fe20000400000 */
[----:B------:R-:W-:Y:S01]  /*0380*/  @!P3 FMUL R8, R8, 16777216 ;  /* 0x4b8000000808b820 */ /* 0x000fe20000400000 */
[----:B------:R-:W-:Y:S01]  /*0390*/  FADD R15, -R15, R16 ;  /* 0x000000100f0f7221 */ /* 0x000fe20000000100 */
[----:B------:R-:W-:Y:S01]  /*03a0*/  FADD R14, -R14, R7 ;  /* 0x000000070e0e7221 */ /* 0x000fe20000000100 */
[----:B-1----:R-:W-:Y:S01]  /*03b0*/  FMUL R9, R18, R9 ;  /* 0x0000000912097220 */ /* 0x002fe20000400000 */
[----:B--2---:R-:W-:-:S03]  /*03c0*/  FMUL R8, R19, R8 ;  /* 0x0000000813087220 */ /* 0x004fc60000400000 */
[----:B------:R-:W-:Y:S01]  /*03d0*/  FMUL R9, R14, R9 ;  /* 0x000000090e097220 */ /* 0x000fe20000400000 */
[----:B------:R-:W-:-:S03]  /*03e0*/  FMUL R8, R15, R8 ;  /* 0x000000080f087220 */ /* 0x000fc60000400000 */
[----:B---3--:R-:W-:Y:S01]  /*03f0*/  FFMA R9, R10, R9, R12 ;  /* 0x000000090a097223 */ /* 0x008fe2000000000c */
[----:B------:R-:W-:-:S04]  /*0400*/  FFMA R8, R11, R8, R13 ;  /* 0x000000080b087223 */ /* 0x000fc8000000000d */
[C---:B------:R-:W-:Y:S02]  /*0410*/  FSETP.GEU.AND P0, PT, R9.reuse, RZ, PT ;  /* 0x000000ff0900720b */ /* 0x040fe40003f0e000 */
[----:B------:R-:W-:Y:S01]  /*0420*/  FSETP.GEU.AND P1, PT, R8, RZ, PT ;  /* 0x000000ff0800720b */ /* 0x000fe20003f2e000 */
[----:B0-----:R-:W-:Y:S01]  /*0430*/  IMAD.WIDE R2, R0, 0x4, R2 ;  /* 0x0000000400027825 */ /* 0x001fe200078e0202 */
[----:B------:R-:W-:Y:S02]  /*0440*/  FSEL R6, R9, RZ, P0 ;  /* 0x000000ff09067208 */ /* 0x000fe40000000000 */
[----:B------:R-:W-:Y:S01]  /*0450*/  FSEL R7, R8, RZ, P1 ;  /* 0x000000ff08077208 */ /* 0x000fe20000800000 */
[----:B----4-:R-:W-:-:S04]  /*0460*/  IMAD.WIDE R4, R0, 0x4, R4 ;  /* 0x0000000400047825 */ /* 0x010fc800078e0204 */
[----:B------:R-:W-:Y:S04]  /*0470*/  STG.E.64 desc[UR4][R2.64], R6 ;  /* 0x0000000602007986 */ /* 0x000fe8000c101b04 */
[----:B------:R-:W-:Y:S01]  /*0480*/  STG.E.64 desc[UR4][R4.64], R14 ;  /* 0x0000000e04007986 */ /* 0x000fe2000c101b04 */
[----:B------:R-:W-:Y:S05]  /*0490*/  EXIT ;  /* 0x000000000000794d */ /* 0x000fea0003800000 */
.L_x_0:
[----:B------:R-:W-:-:S00]  /*04a0*/  BRA `(.L_x_0) ;  /* 0xfffffffc00fc7947 */ /* 0x000fc0000383ffff */
[----:B------:R-:W-:-:S00]  /*04b0*/  NOP ;  /* 0x0000000000007918 */ /* 0x000fc00000000000 */
        /* <DEDUP_REMOVED lines=12> */
.L_x_1:


//--------------------- .nv.global.init           --------------------------
	.section	.nv.global.init,"aw",@progbits
.nv.global.init:
	.type		_$_str,@object
	.size		_$_str,(_$_str_$_2 - _$_str)
_$_str:
        /*0000*/ 	.byte	0x5f, 0x5f, 0x43, 0x55, 0x44, 0x41, 0x5f, 0x46, 0x54, 0x5a, 0x00
	.type		_$_str_$_2,@object
	.size		_$_str_$_2,(.L_1 - _$_str_$_2)
_$_str_$_2:
        /*000b*/ 	.byte	0x5f, 0x5f, 0x43, 0x55, 0x44, 0x41, 0x5f, 0x50, 0x52, 0x45, 0x43, 0x5f, 0x53, 0x51, 0x52, 0x54
        /*001b*/ 	.byte	0x00
.L_1:


//--------------------- .nv.constant0.triton_poi_fused__native_batch_norm_legit_no_training_add_native_batch_norm_backward_relu_11 --------------------------
	.section	.nv.constant0.triton_poi_fused__native_batch_norm_legit_no_training_add_native_batch_norm_backward_relu_11,"a",@progbits
	.sectionflags	@""
	.align	4
.nv.constant0.triton_poi_fused__native_batch_norm_legit_no_training_add_native_batch_norm_backward_relu_11:
	.zero		604
